//
// Generated by NVIDIA NVVM Compiler
//
// Compiler Build ID: CL-36424714
// Cuda compilation tools, release 13.0, V13.0.88
// Based on NVVM 20.0.0
//

.version 9.0
.target sm_100
.address_size 64

	// .globl	_Z10mysgemm_v1iiifPfS_fS_

.visible .entry _Z10mysgemm_v1iiifPfS_fS_(
	.param .u32 _Z10mysgemm_v1iiifPfS_fS__param_0,
	.param .u32 _Z10mysgemm_v1iiifPfS_fS__param_1,
	.param .u32 _Z10mysgemm_v1iiifPfS_fS__param_2,
	.param .f32 _Z10mysgemm_v1iiifPfS_fS__param_3,
	.param .u64 .ptr .align 1 _Z10mysgemm_v1iiifPfS_fS__param_4,
	.param .u64 .ptr .align 1 _Z10mysgemm_v1iiifPfS_fS__param_5,
	.param .f32 _Z10mysgemm_v1iiifPfS_fS__param_6,
	.param .u64 .ptr .align 1 _Z10mysgemm_v1iiifPfS_fS__param_7
)
.maxntid 1024
{
	.reg .pred 	%p<10>;
	.reg .b32 	%r<74>;
	.reg .b32 	%f<75>;
	.reg .b64 	%rd<107>;

	ld.param.u32 	%r39, [_Z10mysgemm_v1iiifPfS_fS__param_0];
	ld.param.u32 	%r40, [_Z10mysgemm_v1iiifPfS_fS__param_2];
	ld.param.u64 	%rd9, [_Z10mysgemm_v1iiifPfS_fS__param_4];
	ld.param.u64 	%rd10, [_Z10mysgemm_v1iiifPfS_fS__param_5];
	cvta.to.global.u64 	%rd1, %rd10;
	cvta.to.global.u64 	%rd2, %rd9;
	mov.u32 	%r1, %tid.x;
	mov.u32 	%r2, %tid.y;
	mov.u32 	%r41, %ctaid.x;
	mov.u32 	%r42, %ctaid.y;
	shl.b32 	%r43, %r41, 5;
	cvt.s64.s32 	%rd3, %r43;
	shl.b32 	%r44, %r42, 5;
	mul.lo.s32 	%r45, %r40, %r44;
	cvt.s64.s32 	%rd4, %r45;
	mad.lo.s32 	%r3, %r39, %r44, %r43;
	setp.lt.s32 	%p1, %r40, 1;
	mov.f32 	%f74, 0f00000000;
	@%p1 bra 	$L__BB0_12;
	mul.lo.s32 	%r4, %r40, %r2;
	and.b32  	%r5, %r40, 7;
	setp.lt.u32 	%p2, %r40, 8;
	mov.f32 	%f74, 0f00000000;
	mov.b32 	%r72, 0;
	@%p2 bra 	$L__BB0_4;
	and.b32  	%r72, %r40, 2147483640;
	neg.s32 	%r70, %r72;
	mad.lo.s32 	%r68, %r39, 7, %r1;
	mad.lo.s32 	%r67, %r39, 6, %r1;
	mad.lo.s32 	%r66, %r39, 5, %r1;
	shl.b32 	%r47, %r39, 2;
	add.s32 	%r65, %r1, %r47;
	mad.lo.s32 	%r64, %r39, 3, %r1;
	shl.b32 	%r48, %r39, 1;
	add.s32 	%r63, %r1, %r48;
	cvt.u64.u32 	%rd11, %r4;
	add.s64 	%rd12, %rd4, %rd11;
	shl.b64 	%rd13, %rd12, 2;
	add.s64 	%rd14, %rd13, %rd1;
	add.s64 	%rd106, %rd14, 16;
	add.s32 	%r62, %r1, %r39;
	mov.f32 	%f74, 0f00000000;
	mov.u32 	%r69, %r1;
$L__BB0_3:
	.pragma "nounroll";
	cvt.s64.s32 	%rd15, %r69;
	add.s64 	%rd16, %rd15, %rd3;
	shl.b64 	%rd17, %rd16, 2;
	add.s64 	%rd18, %rd2, %rd17;
	ld.global.f32 	%f19, [%rd18];
	ld.global.f32 	%f20, [%rd106+-16];
	fma.rn.f32 	%f21, %f19, %f20, %f74;
	cvt.s64.s32 	%rd19, %r62;
	add.s64 	%rd20, %rd19, %rd3;
	shl.b64 	%rd21, %rd20, 2;
	add.s64 	%rd22, %rd2, %rd21;
	ld.global.f32 	%f22, [%rd22];
	ld.global.f32 	%f23, [%rd106+-12];
	fma.rn.f32 	%f24, %f22, %f23, %f21;
	cvt.s64.s32 	%rd23, %r63;
	add.s64 	%rd24, %rd23, %rd3;
	shl.b64 	%rd25, %rd24, 2;
	add.s64 	%rd26, %rd2, %rd25;
	ld.global.f32 	%f25, [%rd26];
	ld.global.f32 	%f26, [%rd106+-8];
	fma.rn.f32 	%f27, %f25, %f26, %f24;
	cvt.s64.s32 	%rd27, %r64;
	add.s64 	%rd28, %rd27, %rd3;
	shl.b64 	%rd29, %rd28, 2;
	add.s64 	%rd30, %rd2, %rd29;
	ld.global.f32 	%f28, [%rd30];
	ld.global.f32 	%f29, [%rd106+-4];
	fma.rn.f32 	%f30, %f28, %f29, %f27;
	cvt.s64.s32 	%rd31, %r65;
	add.s64 	%rd32, %rd31, %rd3;
	shl.b64 	%rd33, %rd32, 2;
	add.s64 	%rd34, %rd2, %rd33;
	ld.global.f32 	%f31, [%rd34];
	ld.global.f32 	%f32, [%rd106];
	fma.rn.f32 	%f33, %f31, %f32, %f30;
	cvt.s64.s32 	%rd35, %r66;
	add.s64 	%rd36, %rd35, %rd3;
	shl.b64 	%rd37, %rd36, 2;
	add.s64 	%rd38, %rd2, %rd37;
	ld.global.f32 	%f34, [%rd38];
	ld.global.f32 	%f35, [%rd106+4];
	fma.rn.f32 	%f36, %f34, %f35, %f33;
	cvt.s64.s32 	%rd39, %r67;
	add.s64 	%rd40, %rd39, %rd3;
	shl.b64 	%rd41, %rd40, 2;
	add.s64 	%rd42, %rd2, %rd41;
	ld.global.f32 	%f37, [%rd42];
	ld.global.f32 	%f38, [%rd106+8];
	fma.rn.f32 	%f39, %f37, %f38, %f36;
	cvt.s64.s32 	%rd43, %r68;
	add.s64 	%rd44, %rd43, %rd3;
	shl.b64 	%rd45, %rd44, 2;
	add.s64 	%rd46, %rd2, %rd45;
	ld.global.f32 	%f40, [%rd46];
	ld.global.f32 	%f41, [%rd106+12];
	fma.rn.f32 	%f74, %f40, %f41, %f39;
	add.s32 	%r70, %r70, 8;
	shl.b32 	%r49, %r39, 3;
	add.s32 	%r69, %r69, %r49;
	add.s32 	%r68, %r68, %r49;
	add.s32 	%r67, %r67, %r49;
	add.s32 	%r66, %r66, %r49;
	add.s32 	%r65, %r65, %r49;
	add.s32 	%r64, %r64, %r49;
	add.s32 	%r63, %r63, %r49;
	add.s64 	%rd106, %rd106, 32;
	add.s32 	%r62, %r62, %r49;
	setp.ne.s32 	%p3, %r70, 0;
	@%p3 bra 	$L__BB0_3;
$L__BB0_4:
	setp.eq.s32 	%p4, %r5, 0;
	@%p4 bra 	$L__BB0_12;
	and.b32  	%r34, %r40, 3;
	setp.lt.u32 	%p5, %r5, 4;
	@%p5 bra 	$L__BB0_7;
	mad.lo.s32 	%r50, %r72, %r39, %r1;
	cvt.s64.s32 	%rd47, %r50;
	add.s64 	%rd48, %rd47, %rd3;
	shl.b64 	%rd49, %rd48, 2;
	add.s64 	%rd50, %rd2, %rd49;
	ld.global.f32 	%f43, [%rd50];
	add.s32 	%r51, %r72, %r4;
	cvt.u64.u32 	%rd51, %r51;
	add.s64 	%rd52, %rd51, %rd4;
	shl.b64 	%rd53, %rd52, 2;
	add.s64 	%rd54, %rd1, %rd53;
	ld.global.f32 	%f44, [%rd54];
	fma.rn.f32 	%f45, %f43, %f44, %f74;
	add.s32 	%r52, %r50, %r39;
	cvt.s64.s32 	%rd55, %r52;
	add.s64 	%rd56, %rd55, %rd3;
	shl.b64 	%rd57, %rd56, 2;
	add.s64 	%rd58, %rd2, %rd57;
	ld.global.f32 	%f46, [%rd58];
	cvt.u64.u32 	%rd59, %r4;
	cvt.u64.u32 	%rd60, %r72;
	add.s64 	%rd61, %rd60, %rd59;
	add.s64 	%rd62, %rd61, %rd4;
	shl.b64 	%rd63, %rd62, 2;
	add.s64 	%rd64, %rd1, %rd63;
	ld.global.f32 	%f47, [%rd64+4];
	fma.rn.f32 	%f48, %f46, %f47, %f45;
	add.s32 	%r53, %r52, %r39;
	cvt.s64.s32 	%rd65, %r53;
	add.s64 	%rd66, %rd65, %rd3;
	shl.b64 	%rd67, %rd66, 2;
	add.s64 	%rd68, %rd2, %rd67;
	ld.global.f32 	%f49, [%rd68];
	ld.global.f32 	%f50, [%rd64+8];
	fma.rn.f32 	%f51, %f49, %f50, %f48;
	add.s32 	%r54, %r53, %r39;
	cvt.s64.s32 	%rd69, %r54;
	add.s64 	%rd70, %rd69, %rd3;
	shl.b64 	%rd71, %rd70, 2;
	add.s64 	%rd72, %rd2, %rd71;
	ld.global.f32 	%f52, [%rd72];
	ld.global.f32 	%f53, [%rd64+12];
	fma.rn.f32 	%f74, %f52, %f53, %f51;
	add.s32 	%r72, %r72, 4;
$L__BB0_7:
	setp.eq.s32 	%p6, %r34, 0;
	@%p6 bra 	$L__BB0_12;
	setp.eq.s32 	%p7, %r34, 1;
	@%p7 bra 	$L__BB0_10;
	mad.lo.s32 	%r55, %r72, %r39, %r1;
	cvt.s64.s32 	%rd73, %r55;
	add.s64 	%rd74, %rd73, %rd3;
	shl.b64 	%rd75, %rd74, 2;
	add.s64 	%rd76, %rd2, %rd75;
	ld.global.f32 	%f55, [%rd76];
	add.s32 	%r56, %r72, %r4;
	cvt.u64.u32 	%rd77, %r56;
	add.s64 	%rd78, %rd77, %rd4;
	shl.b64 	%rd79, %rd78, 2;
	add.s64 	%rd80, %rd1, %rd79;
	ld.global.f32 	%f56, [%rd80];
	fma.rn.f32 	%f57, %f55, %f56, %f74;
	add.s32 	%r57, %r55, %r39;
	cvt.s64.s32 	%rd81, %r57;
	add.s64 	%rd82, %rd81, %rd3;
	shl.b64 	%rd83, %rd82, 2;
	add.s64 	%rd84, %rd2, %rd83;
	ld.global.f32 	%f58, [%rd84];
	cvt.u64.u32 	%rd85, %r4;
	cvt.u64.u32 	%rd86, %r72;
	add.s64 	%rd87, %rd86, %rd85;
	add.s64 	%rd88, %rd87, %rd4;
	shl.b64 	%rd89, %rd88, 2;
	add.s64 	%rd90, %rd1, %rd89;
	ld.global.f32 	%f59, [%rd90+4];
	fma.rn.f32 	%f74, %f58, %f59, %f57;
	add.s32 	%r72, %r72, 2;
$L__BB0_10:
	and.b32  	%r58, %r40, 1;
	setp.eq.b32 	%p8, %r58, 1;
	not.pred 	%p9, %p8;
	@%p9 bra 	$L__BB0_12;
	mad.lo.s32 	%r59, %r72, %r39, %r1;
	cvt.s64.s32 	%rd91, %r59;
	add.s64 	%rd92, %rd91, %rd3;
	shl.b64 	%rd93, %rd92, 2;
	add.s64 	%rd94, %rd2, %rd93;
	ld.global.f32 	%f60, [%rd94];
	add.s32 	%r60, %r72, %r4;
	cvt.u64.u32 	%rd95, %r60;
	add.s64 	%rd96, %rd95, %rd4;
	shl.b64 	%rd97, %rd96, 2;
	add.s64 	%rd98, %rd1, %rd97;
	ld.global.f32 	%f61, [%rd98];
	fma.rn.f32 	%f74, %f60, %f61, %f74;
$L__BB0_12:
	ld.param.u64 	%rd105, [_Z10mysgemm_v1iiifPfS_fS__param_7];
	ld.param.f32 	%f66, [_Z10mysgemm_v1iiifPfS_fS__param_6];
	ld.param.f32 	%f65, [_Z10mysgemm_v1iiifPfS_fS__param_3];
	cvt.s64.s32 	%rd99, %r3;
	cvta.to.global.u64 	%rd100, %rd105;
	mad.lo.s32 	%r61, %r39, %r2, %r1;
	cvt.s64.s32 	%rd101, %r61;
	add.s64 	%rd102, %rd99, %rd101;
	shl.b64 	%rd103, %rd102, 2;
	add.s64 	%rd104, %rd100, %rd103;
	ld.global.f32 	%f62, [%rd104];
	mul.f32 	%f63, %f66, %f62;
	fma.rn.f32 	%f64, %f65, %f74, %f63;
	st.global.f32 	[%rd104], %f64;
	ret;

}


// ===== COMPILED SASS (sm_100) =====

	.target	sm_100

	.elftype	@"ET_EXEC"


//--------------------- .note.nv.tkinfo           --------------------------
	.section	.note.nv.tkinfo,"",@"SHT_NOTE"
	.sectionflags	@"SHF_NOTE_NV_TKINFO"
	.tkinfo
        /*0018*/ 	.word	0x00000002
        /*0030*/ 	.string	""
        /*0030*/ 	.string	"ptxas"
        /*0030*/ 	.string	"Cuda compilation tools, release 13.0, V13.0.88"
        /*0030*/ 	.string	"Build cuda_13.0.r13.0/compiler.36424714_0"
        /*0030*/ 	.string	"-arch sm_100 -m 64 "



//--------------------- .note.nv.cuinfo           --------------------------
	.section	.note.nv.cuinfo,"",@"SHT_NOTE"
	.sectionflags	@"SHF_NOTE_NV_CUINFO"
        /*0018*/ 	.short	0x0002
        /*001a*/ 	.short	0x0064
        /*001c*/ 	.short	0x0082
	.zero		2


//--------------------- .nv.info                  --------------------------
	.section	.nv.info,"",@"SHT_CUDA_INFO"
	.align	4


	//----- nvinfo : EIATTR_REGCOUNT
	.align		4
        /*0000*/ 	.byte	0x04, 0x2f
        /*0002*/ 	.short	(.L_1 - .L_0)
	.align		4
.L_0:
        /*0004*/ 	.word	index@(_Z10mysgemm_v1iiifPfS_fS_)
        /*0008*/ 	.word	0x0000001f


	//----- nvinfo : EIATTR_FRAME_SIZE
	.align		4
.L_1:
        /*000c*/ 	.byte	0x04, 0x11
        /*000e*/ 	.short	(.L_3 - .L_2)
	.align		4
.L_2:
        /*0010*/ 	.word	index@(_Z10mysgemm_v1iiifPfS_fS_)
        /*0014*/ 	.word	0x00000000


	//----- nvinfo : EIATTR_MIN_STACK_SIZE
	.align		4
.L_3:
        /*0018*/ 	.byte	0x04, 0x12
        /*001a*/ 	.short	(.L_5 - .L_4)
	.align		4
.L_4:
        /*001c*/ 	.word	index@(_Z10mysgemm_v1iiifPfS_fS_)
        /*0020*/ 	.word	0x00000000
.L_5:


//--------------------- .nv.compat                --------------------------
	.section	.nv.compat,"",@"SHT_CUDA_COMPAT_INFO"
	.align	4
        /*0000*/ 	.byte	0x02, 0x09, 0x00, 0x00, 0x02, 0x02, 0x01, 0x00, 0x02, 0x05, 0x05, 0x00, 0x03, 0x07, 0x01, 0x01
        /*0010*/ 	.byte	0x02, 0x03, 0x00, 0x00, 0x02, 0x06, 0x01, 0x00, 0x04, 0x0b, 0x08, 0x00, 0x09, 0x00, 0x00, 0x00
        /*0020*/ 	.byte	0x00, 0x00, 0x00, 0x00


//--------------------- .nv.info._Z10mysgemm_v1iiifPfS_fS_ --------------------------
	.section	.nv.info._Z10mysgemm_v1iiifPfS_fS_,"",@"SHT_CUDA_INFO"
	.sectionflags	@""
	.align	4


	//----- nvinfo : EIATTR_CUDA_API_VERSION
	.align		4
        /*0000*/ 	.byte	0x04, 0x37
        /*0002*/ 	.short	(.L_7 - .L_6)
.L_6:
        /*0004*/ 	.word	0x00000082


	//----- nvinfo : EIATTR_KPARAM_INFO
	.align		4
.L_7:
        /*0008*/ 	.byte	0x04, 0x17
        /*000a*/ 	.short	(.L_9 - .L_8)
.L_8:
        /*000c*/ 	.word	0x00000000
        /*0010*/ 	.short	0x0007
        /*0012*/ 	.short	0x0028
        /*0014*/ 	.byte	0x00, 0xf5, 0x21, 0x00


	//----- nvinfo : EIATTR_KPARAM_INFO
	.align		4
.L_9:
        /*0018*/ 	.byte	0x04, 0x17
        /*001a*/ 	.short	(.L_11 - .L_10)
.L_10:
        /*001c*/ 	.word	0x00000000
        /*0020*/ 	.short	0x0006
        /*0022*/ 	.short	0x0020
        /*0024*/ 	.byte	0x00, 0xf0, 0x11, 0x00


	//----- nvinfo : EIATTR_KPARAM_INFO
	.align		4
.L_11:
        /*0028*/ 	.byte	0x04, 0x17
        /*002a*/ 	.short	(.L_13 - .L_12)
.L_12:
        /*002c*/ 	.word	0x00000000
        /*0030*/ 	.short	0x0005
        /*0032*/ 	.short	0x0018
        /*0034*/ 	.byte	0x00, 0xf5, 0x21, 0x00


	//----- nvinfo : EIATTR_KPARAM_INFO
	.align		4
.L_13:
        /*0038*/ 	.byte	0x04, 0x17
        /*003a*/ 	.short	(.L_15 - .L_14)
.L_14:
        /*003c*/ 	.word	0x00000000
        /*0040*/ 	.short	0x0004
        /*0042*/ 	.short	0x0010
        /*0044*/ 	.byte	0x00, 0xf5, 0x21, 0x00


	//----- nvinfo : EIATTR_KPARAM_INFO
	.align		4
.L_15:
        /*0048*/ 	.byte	0x04, 0x17
        /*004a*/ 	.short	(.L_17 - .L_16)
.L_16:
        /*004c*/ 	.word	0x00000000
        /*0050*/ 	.short	0x0003
        /*0052*/ 	.short	0x000c
        /*0054*/ 	.byte	0x00, 0xf0, 0x11, 0x00


	//----- nvinfo : EIATTR_KPARAM_INFO
	.align		4
.L_17:
        /*0058*/ 	.byte	0x04, 0x17
        /*005a*/ 	.short	(.L_19 - .L_18)
.L_18:
        /*005c*/ 	.word	0x00000000
        /*0060*/ 	.short	0x0002
        /*0062*/ 	.short	0x0008
        /*0064*/ 	.byte	0x00, 0xf0, 0x11, 0x00


	//----- nvinfo : EIATTR_KPARAM_INFO
	.align		4
.L_19:
        /*0068*/ 	.byte	0x04, 0x17
        /*006a*/ 	.short	(.L_21 - .L_20)
.L_20:
        /*006c*/ 	.word	0x00000000
        /*0070*/ 	.short	0x0001
        /*0072*/ 	.short	0x0004
        /*0074*/ 	.byte	0x00, 0xf0, 0x11, 0x00


	//----- nvinfo : EIATTR_KPARAM_INFO
	.align		4
.L_21:
        /*0078*/ 	.byte	0x04, 0x17
        /*007a*/ 	.short	(.L_23 - .L_22)
.L_22:
        /*007c*/ 	.word	0x00000000
        /*0080*/ 	.short	0x0000
        /*0082*/ 	.short	0x0000
        /*0084*/ 	.byte	0x00, 0xf0, 0x11, 0x00


	//----- nvinfo : EIATTR_SPARSE_MMA_MASK
	.align		4
.L_23:
        /*0088*/ 	.byte	0x03, 0x50
        /*008a*/ 	.short	0x0000


	//----- nvinfo : EIATTR_MAXREG_COUNT
	.align		4
        /*008c*/ 	.byte	0x03, 0x1b
        /*008e*/ 	.short	0x0040


	//----- nvinfo : EIATTR_MERCURY_ISA_VERSION
	.align		4
        /*0090*/ 	.byte	0x03, 0x5f
        /*0092*/ 	.short	0x0101


	//----- nvinfo : EIATTR_VRC_CTA_INIT_COUNT
	.align		4
        /*0094*/ 	.byte	0x02, 0x4a
	.zero		1
	.zero		1


	//----- nvinfo : EIATTR_EXIT_INSTR_OFFSETS
	.align		4
        /*0098*/ 	.byte	0x04, 0x1c
        /*009a*/ 	.short	(.L_25 - .L_24)


	//   ....[0]....
.L_24:
        /*009c*/ 	.word	0x00000de0


	//----- nvinfo : EIATTR_MAX_THREADS
	.align		4
.L_25:
        /*00a0*/ 	.byte	0x04, 0x05
        /*00a2*/ 	.short	(.L_27 - .L_26)
.L_26:
        /*00a4*/ 	.word	0x00000400
        /*00a8*/ 	.word	0x00000001
        /*00ac*/ 	.word	0x00000001


	//----- nvinfo : EIATTR_CBANK_PARAM_SIZE
	.align		4
.L_27:
        /*00b0*/ 	.byte	0x03, 0x19
        /*00b2*/ 	.short	0x0030


	//----- nvinfo : EIATTR_PARAM_CBANK
	.align		4
        /*00b4*/ 	.byte	0x04, 0x0a
        /*00b6*/ 	.short	(.L_29 - .L_28)
	.align		4
.L_28:
        /*00b8*/ 	.word	index@(.nv.constant0._Z10mysgemm_v1iiifPfS_fS_)
        /*00bc*/ 	.short	0x0380
        /*00be*/ 	.short	0x0030


	//----- nvinfo : EIATTR_SW_WAR
	.align		4
.L_29:
        /*00c0*/ 	.byte	0x04, 0x36
        /*00c2*/ 	.short	(.L_31 - .L_30)
.L_30:
        /*00c4*/ 	.word	0x00000008
.L_31:


//--------------------- .nv.callgraph             --------------------------
	.section	.nv.callgraph,"",@"SHT_CUDA_CALLGRAPH"
	.align	4
	.sectionentsize	8
	.align		4
        /*0000*/ 	.word	0x00000000
	.align		4
        /*0004*/ 	.word	0xffffffff
	.align		4
        /*0008*/ 	.word	0x00000000
	.align		4
        /*000c*/ 	.word	0xfffffffe
	.align		4
        /*0010*/ 	.word	0x00000000
	.align		4
        /*0014*/ 	.word	0xfffffffd
	.align		4
        /*0018*/ 	.word	0x00000000
	.align		4
        /*001c*/ 	.word	0xfffffffc


//--------------------- .text._Z10mysgemm_v1iiifPfS_fS_ --------------------------
	.section	.text._Z10mysgemm_v1iiifPfS_fS_,"ax",@progbits
	.align	128
        .global         _Z10mysgemm_v1iiifPfS_fS_
        .type           _Z10mysgemm_v1iiifPfS_fS_,@function
        .size           _Z10mysgemm_v1iiifPfS_fS_,(.L_x_6 - _Z10mysgemm_v1iiifPfS_fS_)
        .other          _Z10mysgemm_v1iiifPfS_fS_,@"STO_CUDA_ENTRY STV_DEFAULT"
_Z10mysgemm_v1iiifPfS_fS_:
.text._Z10mysgemm_v1iiifPfS_fS_:
[----:B------:R-:W-:Y:S01]  /*0000*/  LDC R1, c[0x0][0x37c] ;  /* 0x0000df00ff017b82 */ /* 0x000fe20000000800 */
[----:B------:R-:W0:Y:S07]  /*0010*/  S2R R6, SR_CTAID.Y ;  /* 0x0000000000067919 */ /* 0x000e2e0000002600 */
[----:B------:R-:W1:Y:S01]  /*0020*/  S2UR UR5, SR_CTAID.X ;  /* 0x00000000000579c3 */ /* 0x000e620000002500 */
[----:B------:R-:W2:Y:S01]  /*0030*/  LDCU UR6, c[0x0][0x388] ;  /* 0x00007100ff0677ac */ /* 0x000ea20008000800 */
[----:B------:R-:W-:Y:S01]  /*0040*/  IMAD.MOV.U32 R11, RZ, RZ, RZ ;  /* 0x000000ffff0b7224 */ /* 0x000fe200078e00ff */
[----:B------:R-:W3:Y:S01]  /*0050*/  S2R R0, SR_TID.X ;  /* 0x0000000000007919 */ /* 0x000ee20000002100 */
[----:B------:R-:W4:Y:S01]  /*0060*/  LDCU.64 UR10, c[0x0][0x358] ;  /* 0x00006b00ff0a77ac */ /* 0x000f220008000a00 */
[----:B------:R-:W3:Y:S03]  /*0070*/  S2R R3, SR_TID.Y ;  /* 0x0000000000037919 */ /* 0x000ee60000002200 */
[----:B------:R-:W5:Y:S01]  /*0080*/  LDC R5, c[0x0][0x380] ;  /* 0x0000e000ff057b82 */ /* 0x000f620000000800 */
[----:B--2---:R-:W-:-:S02]  /*0090*/  UISETP.GE.AND UP0, UPT, UR6, 0x1, UPT ;  /* 0x000000010600788c */ /* 0x004fc4000bf06270 */
[----:B-1----:R-:W-:Y:S01]  /*00a0*/  USHF.L.U32 UR5, UR5, 0x5, URZ ;  /* 0x0000000505057899 */ /* 0x002fe200080006ff */
[----:B0-----:R-:W-:-:S05]  /*00b0*/  IMAD.SHL.U32 R6, R6, 0x20, RZ ;  /* 0x0000002006067824 */ /* 0x001fca00078e00ff */
[----:B-----5:R-:W-:Y:S01]  /*00c0*/  IMAD R4, R6, R5, UR5 ;  /* 0x0000000506047e24 */ /* 0x020fe2000f8e0205 */
[----:B---34-:R-:W-:Y:S06]  /*00d0*/  BRA.U !UP0, `(.L_x_0) ;  /* 0x0000000d080c7547 */ /* 0x018fec000b800000 */
[----:B------:R-:W-:Y:S02]  /*00e0*/  UISETP.GE.U32.AND UP1, UPT, UR6, 0x8, UPT ;  /* 0x000000080600788c */ /* 0x000fe4000bf26070 */
[----:B------:R-:W-:Y:S01]  /*00f0*/  IMAD R6, R6, UR6, RZ ;  /* 0x0000000606067c24 */ /* 0x000fe2000f8e02ff */
[----:B------:R-:W-:Y:S02]  /*0100*/  ULOP3.LUT UR7, UR6, 0x7, URZ, 0xc0, !UPT ;  /* 0x0000000706077892 */ /* 0x000fe4000f8ec0ff */
[----:B------:R-:W-:Y:S01]  /*0110*/  IMAD R7, R3, UR6, RZ ;  /* 0x0000000603077c24 */ /* 0x000fe2000f8e02ff */
[----:B------:R-:W-:Y:S01]  /*0120*/  USHF.R.S32.HI UR9, URZ, 0x1f, UR5 ;  /* 0x0000001fff097899 */ /* 0x000fe20008011405 */
[----:B------:R-:W-:Y:S01]  /*0130*/  IMAD.MOV.U32 R11, RZ, RZ, RZ ;  /* 0x000000ffff0b7224 */ /* 0x000fe200078e00ff */
[----:B------:R-:W-:Y:S01]  /*0140*/  SHF.R.S32.HI R8, RZ, 0x1f, R6 ;  /* 0x0000001fff087819 */ /* 0x000fe20000011406 */
[----:B------:R-:W-:Y:S01]  /*0150*/  UISETP.NE.AND UP0, UPT, UR7, URZ, UPT ;  /* 0x000000ff0700728c */ /* 0x000fe2000bf05270 */
[----:B------:R-:W-:Y:S01]  /*0160*/  UMOV UR4, URZ ;  /* 0x000000ff00047c82 */ /* 0x000fe20008000000 */
[----:B------:R-:W-:Y:S09]  /*0170*/  BRA.U !UP1, `(.L_x_1) ;  /* 0x0000000509687547 */ /* 0x000ff2000b800000 */
[----:B------:R-:W0:Y:S01]  /*0180*/  LDCU.64 UR12, c[0x0][0x398] ;  /* 0x00007300ff0c77ac */ /* 0x000e220008000a00 */
[----:B------:R-:W-:Y:S01]  /*0190*/  IADD3 R23, P0, PT, R6, R7, RZ ;  /* 0x0000000706177210 */ /* 0x000fe20007f1e0ff */
[C-C-:B------:R-:W-:Y:S01]  /*01a0*/  IMAD R9, R5.reuse, 0x7, R0.reuse ;  /* 0x0000000705097824 */ /* 0x140fe200078e0200 */
[----:B------:R-:W-:Y:S01]  /*01b0*/  ULOP3.LUT UR4, UR6, 0x7ffffff8, URZ, 0xc0, !UPT ;  /* 0x7ffffff806047892 */ /* 0x000fe2000f8ec0ff */
[C---:B------:R-:W-:Y:S02]  /*01c0*/  IMAD R10, R5.reuse, 0x6, R0 ;  /* 0x00000006050a7824 */ /* 0x040fe400078e0200 */
[----:B------:R-:W-:Y:S01]  /*01d0*/  IMAD.X R2, RZ, RZ, R8, P0 ;  /* 0x000000ffff027224 */ /* 0x000fe200000e0608 */
[----:B------:R-:W-:Y:S01]  /*01e0*/  UIADD3 UR8, UPT, UPT, -UR4, URZ, URZ ;  /* 0x000000ff04087290 */ /* 0x000fe2000fffe1ff */
[C-C-:B------:R-:W-:Y:S02]  /*01f0*/  IMAD R12, R5.reuse, 0x5, R0.reuse ;  /* 0x00000005050c7824 */ /* 0x140fe400078e0200 */
[----:B------:R-:W-:-:S02]  /*0200*/  IMAD R22, R5, 0x4, R0 ;  /* 0x0000000405167824 */ /* 0x000fc400078e0200 */
[C-C-:B------:R-:W-:Y:S02]  /*0210*/  IMAD R24, R5.reuse, 0x3, R0.reuse ;  /* 0x0000000305187824 */ /* 0x140fe400078e0200 */
[----:B------:R-:W-:Y:S02]  /*0220*/  IMAD R26, R5, 0x2, R0 ;  /* 0x00000002051a7824 */ /* 0x000fe400078e0200 */
[----:B------:R-:W-:Y:S01]  /*0230*/  IMAD.IADD R28, R0, 0x1, R5 ;  /* 0x00000001001c7824 */ /* 0x000fe200078e0205 */
[----:B0-----:R-:W-:Y:S01]  /*0240*/  LEA R13, P0, R23, UR12, 0x2 ;  /* 0x0000000c170d7c11 */ /* 0x001fe2000f8010ff */
[----:B------:R-:W-:-:S03]  /*0250*/  IMAD.MOV.U32 R11, RZ, RZ, RZ ;  /* 0x000000ffff0b7224 */ /* 0x000fc600078e00ff */
[----:B------:R-:W-:Y:S01]  /*0260*/  LEA.HI.X R23, R23, UR13, R2, 0x2, P0 ;  /* 0x0000000d17177c11 */ /* 0x000fe200080f1402 */
[----:B------:R-:W-:Y:S01]  /*0270*/  IMAD.MOV.U32 R2, RZ, RZ, R0 ;  /* 0x000000ffff027224 */ /* 0x000fe200078e0000 */
[----:B------:R-:W-:Y:S01]  /*0280*/  IADD3 R13, P0, PT, R13, 0x10, RZ ;  /* 0x000000100d0d7810 */ /* 0x000fe20007f1e0ff */
[----:B------:R-:W0:Y:S04]  /*0290*/  LDCU.64 UR12, c[0x0][0x390] ;  /* 0x00007200ff0c77ac */ /* 0x000e280008000a00 */
[----:B------:R-:W-:-:S08]  /*02a0*/  IMAD.X R23, RZ, RZ, R23, P0 ;  /* 0x000000ffff177224 */ /* 0x000fd000000e0617 */
.L_x_2:
[----:B------:R-:W-:Y:S02]  /*02b0*/  IADD3 R14, P0, PT, R2, UR5, RZ ;  /* 0x00000005020e7c10 */ /* 0x000fe4000ff1e0ff */
[----:B------:R-:W-:Y:S02]  /*02c0*/  IADD3 R18, P1, PT, R28, UR5, RZ ;  /* 0x000000051c127c10 */ /* 0x000fe4000ff3e0ff */
[----:B------:R-:W-:Y:S02]  /*02d0*/  LEA.HI.X.SX32 R15, R2, UR9, 0x1, P0 ;  /* 0x00000009020f7c11 */ /* 0x000fe400080f0eff */
[----:B0-----:R-:W-:Y:S02]  /*02e0*/  LEA R16, P0, R14, UR12, 0x2 ;  /* 0x0000000c0e107c11 */ /* 0x001fe4000f8010ff */
[----:B------:R-:W-:Y:S02]  /*02f0*/  LEA.HI.X.SX32 R19, R28, UR9, 0x1, P1 ;  /* 0x000000091c137c11 */ /* 0x000fe400088f0eff */
[----:B------:R-:W-:Y:S01]  /*0300*/  LEA.HI.X R17, R14, UR13, R15, 0x2, P0 ;  /* 0x0000000d0e117c11 */ /* 0x000fe200080f140f */
[----:B------:R-:W-:Y:S01]  /*0310*/  IMAD.MOV.U32 R14, RZ, RZ, R13 ;  /* 0x000000ffff0e7224 */ /* 0x000fe200078e000d */
[----:B------:R-:W-:Y:S01]  /*0320*/  LEA R20, P1, R18, UR12, 0x2 ;  /* 0x0000000c12147c11 */ /* 0x000fe2000f8210ff */
[----:B------:R-:W-:-:S02]  /*0330*/  IMAD.MOV.U32 R15, RZ, RZ, R23 ;  /* 0x000000ffff0f7224 */ /* 0x000fc400078e0017 */
[----:B------:R-:W2:Y:S01]  /*0340*/  LDG.E R16, desc[UR10][R16.64] ;  /* 0x0000000a10107981 */ /* 0x000ea2000c1e1900 */
[----:B------:R-:W-:-:S03]  /*0350*/  LEA.HI.X R21, R18, UR13, R19, 0x2, P1 ;  /* 0x0000000d12157c11 */ /* 0x000fc600088f1413 */
[----:B------:R-:W2:Y:S04]  /*0360*/  LDG.E R13, desc[UR10][R14.64+-0x10] ;  /* 0xfffff00a0e0d7981 */ /* 0x000ea8000c1e1900 */
[----:B------:R-:W3:Y:S04]  /*0370*/  LDG.E R20, desc[UR10][R20.64] ;  /* 0x0000000a14147981 */ /* 0x000ee8000c1e1900 */
[----:B------:R-:W3:Y:S01]  /*0380*/  LDG.E R18, desc[UR10][R14.64+-0xc] ;  /* 0xfffff40a0e127981 */ /* 0x000ee2000c1e1900 */
[----:B------:R-:W-:-:S04]  /*0390*/  IADD3 R19, P0, PT, R26, UR5, RZ ;  /* 0x000000051a137c10 */ /* 0x000fc8000ff1e0ff */
[----:B------:R-:W-:Y:S02]  /*03a0*/  LEA.HI.X.SX32 R23, R26, UR9, 0x1, P0 ;  /* 0x000000091a177c11 */ /* 0x000fe400080f0eff */
[----:B------:R-:W-:-:S04]  /*03b0*/  IADD3 R25, P1, PT, R24, UR5, RZ ;  /* 0x0000000518197c10 */ /* 0x000fc8000ff3e0ff */
[----:B------:R-:W-:Y:S01]  /*03c0*/  LEA.HI.X.SX32 R27, R24, UR9, 0x1, P1 ;  /* 0x00000009181b7c11 */ /* 0x000fe200088f0eff */
[----:B--2---:R-:W-:Y:S01]  /*03d0*/  FFMA R11, R16, R13, R11 ;  /* 0x0000000d100b7223 */ /* 0x004fe2000000000b */
[----:B------:R-:W-:-:S04]  /*03e0*/  LEA R16, P0, R19, UR12, 0x2 ;  /* 0x0000000c13107c11 */ /* 0x000fc8000f8010ff */
[----:B------:R-:W-:Y:S02]  /*03f0*/  LEA.HI.X R17, R19, UR13, R23, 0x2, P0 ;  /* 0x0000000d13117c11 */ /* 0x000fe400080f1417 */
[----:B------:R-:W-:Y:S01]  /*0400*/  IADD3 R13, P2, PT, R22, UR5, RZ ;  /* 0x00000005160d7c10 */ /* 0x000fe2000ff5e0ff */
[----:B---3--:R-:W-:Y:S01]  /*0410*/  FFMA R11, R20, R18, R11 ;  /* 0x00000012140b7223 */ /* 0x008fe2000000000b */
[C---:B------:R-:W-:Y:S01]  /*0420*/  LEA R18, P1, R25.reuse, UR12, 0x2 ;  /* 0x0000000c19127c11 */ /* 0x040fe2000f8210ff */
[----:B------:R-:W2:Y:S04]  /*0430*/  LDG.E R16, desc[UR10][R16.64] ;  /* 0x0000000a10107981 */ /* 0x000ea8000c1e1900 */
[----:B------:R-:W2:Y:S01]  /*0440*/  LDG.E R23, desc[UR10][R14.64+-0x8] ;  /* 0xfffff80a0e177981 */ /* 0x000ea2000c1e1900 */
[----:B------:R-:W-:-:S02]  /*0450*/  LEA.HI.X R19, R25, UR13, R27, 0x2, P1 ;  /* 0x0000000d19137c11 */ /* 0x000fc400088f141b */
[----:B------:R-:W-:Y:S01]  /*0460*/  LEA.HI.X.SX32 R21, R22, UR9, 0x1, P2 ;  /* 0x0000000916157c11 */ /* 0x000fe200090f0eff */
[----:B------:R-:W3:Y:S01]  /*0470*/  LDG.E R27, desc[UR10][R14.64] ;  /* 0x0000000a0e1b7981 */ /* 0x000ee2000c1e1900 */
[----:B------:R-:W-:-:S03]  /*0480*/  LEA R20, P0, R13, UR12, 0x2 ;  /* 0x0000000c0d147c11 */ /* 0x000fc6000f8010ff */
[----:B------:R0:W4:Y:S01]  /*0490*/  LDG.E R18, desc[UR10][R18.64] ;  /* 0x0000000a12127981 */ /* 0x000122000c1e1900 */
[----:B------:R-:W-:-:S03]  /*04a0*/  LEA.HI.X R21, R13, UR13, R21, 0x2, P0 ;  /* 0x0000000d0d157c11 */ /* 0x000fc600080f1415 */
[----:B------:R-:W4:Y:S04]  /*04b0*/  LDG.E R13, desc[UR10][R14.64+-0x4] ;  /* 0xfffffc0a0e0d7981 */ /* 0x000f28000c1e1900 */
[----:B------:R-:W3:Y:S01]  /*04c0*/  LDG.E R20, desc[UR10][R20.64] ;  /* 0x0000000a14147981 */ /* 0x000ee2000c1e1900 */
[----:B------:R-:W-:-:S04]  /*04d0*/  IADD3 R25, P1, PT, R10, UR5, RZ ;  /* 0x000000050a197c10 */ /* 0x000fc8000ff3e0ff */
[----:B0-----:R-:W-:Y:S01]  /*04e0*/  LEA.HI.X.SX32 R19, R10, UR9, 0x1, P1 ;  /* 0x000000090a137c11 */ /* 0x001fe200088f0eff */
[----:B--2---:R-:W-:Y:S01]  /*04f0*/  FFMA R11, R16, R23, R11 ;  /* 0x00000017100b7223 */ /* 0x004fe2000000000b */
[----:B------:R-:W-:-:S04]  /*0500*/  IADD3 R23, P0, PT, R12, UR5, RZ ;  /* 0x000000050c177c10 */ /* 0x000fc8000ff1e0ff */
[----:B------:R-:W-:Y:S02]  /*0510*/  LEA.HI.X.SX32 R17, R12, UR9, 0x1, P0 ;  /* 0x000000090c117c11 */ /* 0x000fe400080f0eff */
[----:B------:R-:W-:-:S04]  /*0520*/  LEA R16, P0, R23, UR12, 0x2 ;  /* 0x0000000c17107c11 */ /* 0x000fc8000f8010ff */
[----:B------:R-:W-:Y:S01]  /*0530*/  LEA.HI.X R17, R23, UR13, R17, 0x2, P0 ;  /* 0x0000000d17117c11 */ /* 0x000fe200080f1411 */
[----:B----4-:R-:W-:Y:S01]  /*0540*/  FFMA R11, R18, R13, R11 ;  /* 0x0000000d120b7223 */ /* 0x010fe2000000000b */
[----:B------:R-:W-:Y:S01]  /*0550*/  LEA R18, P1, R25, UR12, 0x2 ;  /* 0x0000000c19127c11 */ /* 0x000fe2000f8210ff */
[----:B------:R-:W2:Y:S01]  /*0560*/  LDG.E R23, desc[UR10][R14.64+0x4] ;  /* 0x0000040a0e177981 */ /* 0x000ea2000c1e1900 */
[----:B------:R-:W-:Y:S01]  /*0570*/  IADD3 R13, P2, PT, R9, UR5, RZ ;  /* 0x00000005090d7c10 */ /* 0x000fe2000ff5e0ff */
[----:B---3--:R-:W-:Y:S01]  /*0580*/  FFMA R11, R20, R27, R11 ;  /* 0x0000001b140b7223 */ /* 0x008fe2000000000b */
[----:B------:R-:W-:Y:S01]  /*0590*/  LEA.HI.X R19, R25, UR13, R19, 0x2, P1 ;  /* 0x0000000d19137c11 */ /* 0x000fe200088f1413 */
[----:B------:R-:W2:Y:S01]  /*05a0*/  LDG.E R16, desc[UR10][R16.64] ;  /* 0x0000000a10107981 */ /* 0x000ea2000c1e1900 */
[----:B------:R-:W-:Y:S02]  /*05b0*/  LEA.HI.X.SX32 R21, R9, UR9, 0x1, P2 ;  /* 0x0000000909157c11 */ /* 0x000fe400090f0eff */
[C---:B------:R-:W-:Y:S01]  /*05c0*/  LEA R20, P0, R13.reuse, UR12, 0x2 ;  /* 0x0000000c0d147c11 */ /* 0x040fe2000f8010ff */
[----:B------:R-:W3:Y:S03]  /*05d0*/  LDG.E R18, desc[UR10][R18.64] ;  /* 0x0000000a12127981 */ /* 0x000ee6000c1e1900 */
[----:B------:R-:W-:Y:S01]  /*05e0*/  LEA.HI.X R21, R13, UR13, R21, 0x2, P0 ;  /* 0x0000000d0d157c11 */ /* 0x000fe200080f1415 */
[----:B------:R-:W3:Y:S04]  /*05f0*/  LDG.E R25, desc[UR10][R14.64+0x8] ;  /* 0x0000080a0e197981 */ /* 0x000ee8000c1e1900 */
[----:B------:R-:W4:Y:S04]  /*0600*/  LDG.E R20, desc[UR10][R20.64] ;  /* 0x0000000a14147981 */ /* 0x000f28000c1e1900 */
[----:B------:R-:W4:Y:S01]  /*0610*/  LDG.E R27, desc[UR10][R14.64+0xc] ;  /* 0x00000c0a0e1b7981 */ /* 0x000f22000c1e1900 */
[----:B------:R-:W-:-:S04]  /*0620*/  UIADD3 UR8, UPT, UPT, UR8, 0x8, URZ ;  /* 0x0000000808087890 */ /* 0x000fc8000fffe0ff */
[----:B------:R-:W-:Y:S01]  /*0630*/  UISETP.NE.AND UP1, UPT, UR8, URZ, UPT ;  /* 0x000000ff0800728c */ /* 0x000fe2000bf25270 */
[----:B------:R-:W-:Y:S01]  /*0640*/  IADD3 R13, P0, PT, R14, 0x20, RZ ;  /* 0x000000200e0d7810 */ /* 0x000fe20007f1e0ff */
[C---:B------:R-:W-:Y:S02]  /*0650*/  IMAD R2, R5.reuse, 0x8, R2 ;  /* 0x0000000805027824 */ /* 0x040fe400078e0202 */
[C---:B------:R-:W-:Y:S02]  /*0660*/  IMAD R9, R5.reuse, 0x8, R9 ;  /* 0x0000000805097824 */ /* 0x040fe400078e0209 */
[C---:B------:R-:W-:Y:S02]  /*0670*/  IMAD R10, R5.reuse, 0x8, R10 ;  /* 0x00000008050a7824 */ /* 0x040fe400078e020a */
[C---:B------:R-:W-:Y:S02]  /*0680*/  IMAD R12, R5.reuse, 0x8, R12 ;  /* 0x00000008050c7824 */ /* 0x040fe400078e020c */
[----:B------:R-:W-:-:S02]  /*0690*/  IMAD R22, R5, 0x8, R22 ;  /* 0x0000000805167824 */ /* 0x000fc400078e0216 */
[C---:B------:R-:W-:Y:S02]  /*06a0*/  IMAD R24, R5.reuse, 0x8, R24 ;  /* 0x0000000805187824 */ /* 0x040fe400078e0218 */
[C---:B------:R-:W-:Y:S02]  /*06b0*/  IMAD R26, R5.reuse, 0x8, R26 ;  /* 0x00000008051a7824 */ /* 0x040fe400078e021a */
[----:B------:R-:W-:Y:S02]  /*06c0*/  IMAD R28, R5, 0x8, R28 ;  /* 0x00000008051c7824 */ /* 0x000fe400078e021c */
[----:B--2---:R-:W-:Y:S01]  /*06d0*/  FFMA R11, R16, R23, R11 ;  /* 0x00000017100b7223 */ /* 0x004fe2000000000b */
[----:B------:R-:W-:-:S03]  /*06e0*/  IMAD.X R23, RZ, RZ, R15, P0 ;  /* 0x000000ffff177224 */ /* 0x000fc600000e060f */
[----:B---3--:R-:W-:-:S04]  /*06f0*/  FFMA R11, R18, R25, R11 ;  /* 0x00000019120b7223 */ /* 0x008fc8000000000b */
[----:B----4-:R-:W-:Y:S01]  /*0700*/  FFMA R11, R20, R27, R11 ;  /* 0x0000001b140b7223 */ /* 0x010fe2000000000b */
[----:B------:R-:W-:Y:S06]  /*0710*/  BRA.U UP1, `(.L_x_2) ;  /* 0xfffffff901e47547 */ /* 0x000fec000b83ffff */
.L_x_1:
[----:B------:R-:W-:Y:S05]  /*0720*/  BRA.U !UP0, `(.L_x_0) ;  /* 0x0000000508787547 */ /* 0x000fea000b800000 */
[----:B------:R-:W-:Y:S02]  /*0730*/  UISETP.GE.U32.AND UP0, UPT, UR7, 0x4, UPT ;  /* 0x000000040700788c */ /* 0x000fe4000bf06070 */
[----:B------:R-:W-:-:S04]  /*0740*/  ULOP3.LUT UR8, UR6, 0x3, URZ, 0xc0, !UPT ;  /* 0x0000000306087892 */ /* 0x000fc8000f8ec0ff */
[----:B------:R-:W-:-:S03]  /*0750*/  UISETP.NE.AND UP1, UPT, UR8, URZ, UPT ;  /* 0x000000ff0800728c */ /* 0x000fc6000bf25270 */
[----:B------:R-:W-:Y:S08]  /*0760*/  BRA.U !UP0, `(.L_x_3) ;  /* 0x0000000108ac7547 */ /* 0x000ff0000b800000 */
[----:B------:R-:W0:Y:S01]  /*0770*/  LDCU.128 UR12, c[0x0][0x390] ;  /* 0x00007200ff0c77ac */ /* 0x000e220008000c00 */
[----:B------:R-:W-:Y:S01]  /*0780*/  IMAD R2, R5, UR4, R0 ;  /* 0x0000000405027c24 */ /* 0x000fe2000f8e0200 */
[----:B------:R-:W-:Y:S01]  /*0790*/  IADD3 R13, P0, P1, R6, UR4, R7 ;  /* 0x00000004060d7c10 */ /* 0x000fe2000f91e007 */
[----:B------:R-:W-:Y:S02]  /*07a0*/  VIADD R9, R7, UR4 ;  /* 0x0000000407097c36 */ /* 0x000fe40008000000 */
[----:B------:R-:W-:Y:S01]  /*07b0*/  IMAD.IADD R10, R2, 0x1, R5 ;  /* 0x00000001020a7824 */ /* 0x000fe200078e0205 */
[----:B------:R-:W-:Y:S02]  /*07c0*/  IADD3.X R14, PT, PT, R8, RZ, RZ, P0, P1 ;  /* 0x000000ff080e7210 */ /* 0x000fe400007e24ff */
[----:B------:R-:W-:Y:S02]  /*07d0*/  IADD3 R15, P2, PT, R6, R9, RZ ;  /* 0x00000009060f7210 */ /* 0x000fe40007f5e0ff */
[----:B------:R-:W-:-:S02]  /*07e0*/  IADD3 R17, P1, PT, R2, UR5, RZ ;  /* 0x0000000502117c10 */ /* 0x000fc4000ff3e0ff */
[----:B------:R-:W-:Y:S01]  /*07f0*/  IADD3 R9, P3, PT, R10, UR5, RZ ;  /* 0x000000050a097c10 */ /* 0x000fe2000ff7e0ff */
[----:B------:R-:W-:Y:S01]  /*0800*/  IMAD.X R16, RZ, RZ, R8, P2 ;  /* 0x000000ffff107224 */ /* 0x000fe200010e0608 */
[----:B------:R-:W-:Y:S02]  /*0810*/  LEA.HI.X.SX32 R20, R2, UR9, 0x1, P1 ;  /* 0x0000000902147c11 */ /* 0x000fe400088f0eff */
[C---:B------:R-:W-:Y:S01]  /*0820*/  LEA.HI.X.SX32 R2, R10.reuse, UR9, 0x1, P3 ;  /* 0x000000090a027c11 */ /* 0x040fe200098f0eff */
[----:B------:R-:W-:Y:S01]  /*0830*/  IMAD.IADD R10, R10, 0x1, R5 ;  /* 0x000000010a0a7824 */ /* 0x000fe200078e0205 */
[----:B0-----:R-:W-:Y:S02]  /*0840*/  LEA R12, P0, R13, UR14, 0x2 ;  /* 0x0000000e0d0c7c11 */ /* 0x001fe4000f8010ff */
[----:B------:R-:W-:Y:S02]  /*0850*/  LEA R18, P1, R17, UR12, 0x2 ;  /* 0x0000000c11127c11 */ /* 0x000fe4000f8210ff */
[----:B------:R-:W-:-:S02]  /*0860*/  LEA.HI.X R13, R13, UR15, R14, 0x2, P0 ;  /* 0x0000000f0d0d7c11 */ /* 0x000fc400080f140e */
[----:B------:R-:W-:Y:S02]  /*0870*/  LEA R22, P0, R15, UR14, 0x2 ;  /* 0x0000000e0f167c11 */ /* 0x000fe4000f8010ff */
[----:B------:R-:W-:Y:S02]  /*0880*/  LEA R14, P2, R9, UR12, 0x2 ;  /* 0x0000000c090e7c11 */ /* 0x000fe4000f8410ff */
[----:B------:R-:W-:Y:S02]  /*0890*/  LEA.HI.X R23, R15, UR15, R16, 0x2, P0 ;  /* 0x0000000f0f177c11 */ /* 0x000fe400080f1410 */
[----:B------:R-:W-:Y:S02]  /*08a0*/  LEA.HI.X R19, R17, UR13, R20, 0x2, P1 ;  /* 0x0000000d11137c11 */ /* 0x000fe400088f1414 */
[----:B------:R-:W-:Y:S01]  /*08b0*/  LEA.HI.X R15, R9, UR13, R2, 0x2, P2 ;  /* 0x0000000d090f7c11 */ /* 0x000fe200090f1402 */
[C---:B------:R-:W-:Y:S01]  /*08c0*/  IMAD.IADD R2, R10.reuse, 0x1, R5 ;  /* 0x000000010a027824 */ /* 0x040fe200078e0205 */
[C---:B------:R-:W-:Y:S01]  /*08d0*/  IADD3 R17, P0, PT, R10.reuse, UR5, RZ ;  /* 0x000000050a117c10 */ /* 0x040fe2000ff1e0ff */
[----:B------:R-:W2:Y:S03]  /*08e0*/  LDG.E R22, desc[UR10][R22.64] ;  /* 0x0000000a16167981 */ /* 0x000ea6000c1e1900 */
[----:B------:R-:W-:Y:S01]  /*08f0*/  LEA.HI.X.SX32 R10, R10, UR9, 0x1, P0 ;  /* 0x000000090a0a7c11 */ /* 0x000fe200080f0eff */
[----:B------:R-:W2:Y:S01]  /*0900*/  LDG.E R18, desc[UR10][R18.64] ;  /* 0x0000000a12127981 */ /* 0x000ea2000c1e1900 */
[----:B------:R-:W-:-:S02]  /*0910*/  LEA R16, P0, R17, UR12, 0x2 ;  /* 0x0000000c11107c11 */ /* 0x000fc4000f8010ff */
[C---:B------:R-:W-:Y:S01]  /*0920*/  IADD3 R9, P1, PT, R2.reuse, UR5, RZ ;  /* 0x0000000502097c10 */ /* 0x040fe2000ff3e0ff */
[----:B------:R-:W3:Y:S01]  /*0930*/  LDG.E R15, desc[UR10][R14.64] ;  /* 0x0000000a0e0f7981 */ /* 0x000ee2000c1e1900 */
[----:B------:R-:W-:Y:S02]  /*0940*/  LEA.HI.X R17, R17, UR13, R10, 0x2, P0 ;  /* 0x0000000d11117c11 */ /* 0x000fe400080f140a */
[C---:B------:R-:W-:Y:S02]  /*0950*/  LEA R20, P0, R9.reuse, UR12, 0x2 ;  /* 0x0000000c09147c11 */ /* 0x040fe4000f8010ff */
[----:B------:R-:W-:Y:S02]  /*0960*/  LEA.HI.X.SX32 R10, R2, UR9, 0x1, P1 ;  /* 0x00000009020a7c11 */ /* 0x000fe400088f0eff */
[----:B------:R-:W3:Y:S02]  /*0970*/  LDG.E R2, desc[UR10][R12.64+0x4] ;  /* 0x0000040a0c027981 */ /* 0x000ee4000c1e1900 */
[----:B------:R-:W-:-:S02]  /*0980*/  LEA.HI.X R21, R9, UR13, R10, 0x2, P0 ;  /* 0x0000000d09157c11 */ /* 0x000fc400080f140a */
[----:B------:R-:W4:Y:S04]  /*0990*/  LDG.E R17, desc[UR10][R16.64] ;  /* 0x0000000a10117981 */ /* 0x000f28000c1e1900 */
[----:B------:R-:W4:Y:S04]  /*09a0*/  LDG.E R9, desc[UR10][R12.64+0x8] ;  /* 0x0000080a0c097981 */ /* 0x000f28000c1e1900 */
[----:B------:R-:W5:Y:S04]  /*09b0*/  LDG.E R10, desc[UR10][R12.64+0xc] ;  /* 0x00000c0a0c0a7981 */ /* 0x000f68000c1e1900 */
[----:B------:R-:W5:Y:S01]  /*09c0*/  LDG.E R21, desc[UR10][R20.64] ;  /* 0x0000000a14157981 */ /* 0x000f62000c1e1900 */
[----:B------:R-:W-:Y:S01]  /*09d0*/  UIADD3 UR4, UPT, UPT, UR4, 0x4, URZ ;  /* 0x0000000404047890 */ /* 0x000fe2000fffe0ff */
[----:B--2---:R-:W-:-:S04]  /*09e0*/  FFMA R18, R18, R22, R11 ;  /* 0x0000001612127223 */ /* 0x004fc8000000000b */
[----:B---3--:R-:W-:-:S04]  /*09f0*/  FFMA R2, R15, R2, R18 ;  /* 0x000000020f027223 */ /* 0x008fc80000000012 */
[----:B----4-:R-:W-:-:S04]  /*0a00*/  FFMA R2, R17, R9, R2 ;  /* 0x0000000911027223 */ /* 0x010fc80000000002 */
[----:B-----5:R-:W-:-:S07]  /*0a10*/  FFMA R11, R21, R10, R2 ;  /* 0x0000000a150b7223 */ /* 0x020fce0000000002 */
.L_x_3:
[----:B------:R-:W-:Y:S05]  /*0a20*/  BRA.U !UP1, `(.L_x_0) ;  /* 0x0000000109b87547 */ /* 0x000fea000b800000 */
[----:B------:R-:W-:Y:S02]  /*0a30*/  UISETP.NE.AND UP0, UPT, UR8, 0x1, UPT ;  /* 0x000000010800788c */ /* 0x000fe4000bf05270 */
[----:B------:R-:W-:-:S04]  /*0a40*/  ULOP3.LUT UR6, UR6, 0x1, URZ, 0xc0, !UPT ;  /* 0x0000000106067892 */ /* 0x000fc8000f8ec0ff */
[----:B------:R-:W-:-:S03]  /*0a50*/  UISETP.NE.U32.AND UP1, UPT, UR6, 0x1, UPT ;  /* 0x000000010600788c */ /* 0x000fc6000bf25070 */
[----:B------:R-:W-:Y:S08]  /*0a60*/  BRA.U !UP0, `(.L_x_4) ;  /* 0x00000001086c7547 */ /* 0x000ff0000b800000 */
[----:B------:R-:W0:Y:S01]  /*0a70*/  LDCU.128 UR12, c[0x0][0x390] ;  /* 0x00007200ff0c77ac */ /* 0x000e220008000c00 */
[----:B------:R-:W-:Y:S01]  /*0a80*/  VIADD R9, R7, UR4 ;  /* 0x0000000407097c36 */ /* 0x000fe20008000000 */
[----:B------:R-:W-:Y:S01]  /*0a90*/  IADD3 R20, P2, P3, R6, UR4, R7 ;  /* 0x0000000406147c10 */ /* 0x000fe2000fb5e007 */
[----:B------:R-:W-:-:S03]  /*0aa0*/  IMAD R2, R5, UR4, R0 ;  /* 0x0000000405027c24 */ /* 0x000fc6000f8e0200 */
[----:B------:R-:W-:Y:S01]  /*0ab0*/  IADD3 R9, P0, PT, R6, R9, RZ ;  /* 0x0000000906097210 */ /* 0x000fe20007f1e0ff */
[----:B------:R-:W-:Y:S01]  /*0ac0*/  IMAD.IADD R13, R2, 0x1, R5 ;  /* 0x00000001020d7824 */ /* 0x000fe200078e0205 */
[----:B------:R-:W-:-:S03]  /*0ad0*/  IADD3.X R21, PT, PT, R8, RZ, RZ, P2, P3 ;  /* 0x000000ff08157210 */ /* 0x000fc600017e64ff */
[----:B------:R-:W-:Y:S01]  /*0ae0*/  IMAD.X R10, RZ, RZ, R8, P0 ;  /* 0x000000ffff0a7224 */ /* 0x000fe200000e0608 */
[C---:B0-----:R-:W-:Y:S02]  /*0af0*/  LEA R14, P0, R9.reuse, UR14, 0x2 ;  /* 0x0000000e090e7c11 */ /* 0x041fe4000f8010ff */
[----:B------:R-:W-:Y:S02]  /*0b00*/  LEA R12, P1, R20, UR14, 0x2 ;  /* 0x0000000e140c7c11 */ /* 0x000fe4000f8210ff */
[----:B------:R-:W-:Y:S02]  /*0b10*/  LEA.HI.X R15, R9, UR15, R10, 0x2, P0 ;  /* 0x0000000f090f7c11 */ /* 0x000fe400080f140a */
[C---:B------:R-:W-:Y:S02]  /*0b20*/  IADD3 R9, P4, PT, R2.reuse, UR5, RZ ;  /* 0x0000000502097c10 */ /* 0x040fe4000ff9e0ff */
[----:B------:R-:W-:Y:S01]  /*0b30*/  IADD3 R10, P0, PT, R13, UR5, RZ ;  /* 0x000000050d0a7c10 */ /* 0x000fe2000ff1e0ff */
[----:B------:R-:W2:Y:S01]  /*0b40*/  LDG.E R14, desc[UR10][R14.64] ;  /* 0x0000000a0e0e7981 */ /* 0x000ea2000c1e1900 */
[----:B------:R-:W-:-:S02]  /*0b50*/  LEA.HI.X.SX32 R2, R2, UR9, 0x1, P4 ;  /* 0x0000000902027c11 */ /* 0x000fc4000a0f0eff */
[----:B------:R-:W-:Y:S02]  /*0b60*/  LEA R18, P2, R9, UR12, 0x2 ;  /* 0x0000000c09127c11 */ /* 0x000fe4000f8410ff */
[----:B------:R-:W-:Y:S02]  /*0b70*/  LEA R16, P3, R10, UR12, 0x2 ;  /* 0x0000000c0a107c11 */ /* 0x000fe4000f8610ff */
[----:B------:R-:W-:Y:S02]  /*0b80*/  LEA.HI.X.SX32 R17, R13, UR9, 0x1, P0 ;  /* 0x000000090d117c11 */ /* 0x000fe400080f0eff */
[----:B------:R-:W-:Y:S02]  /*0b90*/  LEA.HI.X R19, R9, UR13, R2, 0x2, P2 ;  /* 0x0000000d09137c11 */ /* 0x000fe400090f1402 */
[----:B------:R-:W-:Y:S02]  /*0ba0*/  LEA.HI.X R13, R20, UR15, R21, 0x2, P1 ;  /* 0x0000000f140d7c11 */ /* 0x000fe400088f1415 */
[----:B------:R-:W-:Y:S01]  /*0bb0*/  LEA.HI.X R17, R10, UR13, R17, 0x2, P3 ;  /* 0x0000000d0a117c11 */ /* 0x000fe200098f1411 */
[----:B------:R-:W2:Y:S04]  /*0bc0*/  LDG.E R18, desc[UR10][R18.64] ;  /* 0x0000000a12127981 */ /* 0x000ea8000c1e1900 */
[----:B------:R-:W3:Y:S04]  /*0bd0*/  LDG.E R12, desc[UR10][R12.64+0x4] ;  /* 0x0000040a0c0c7981 */ /* 0x000ee8000c1e1900 */
[----:B------:R-:W3:Y:S01]  /*0be0*/  LDG.E R16, desc[UR10][R16.64] ;  /* 0x0000000a10107981 */ /* 0x000ee2000c1e1900 */
[----:B------:R-:W-:Y:S01]  /*0bf0*/  UIADD3 UR4, UPT, UPT, UR4, 0x2, URZ ;  /* 0x0000000204047890 */ /* 0x000fe2000fffe0ff */
[----:B--2---:R-:W-:-:S04]  /*0c00*/  FFMA R11, R18, R14, R11 ;  /* 0x0000000e120b7223 */ /* 0x004fc8000000000b */
[----:B---3--:R-:W-:-:S07]  /*0c10*/  FFMA R11, R16, R12, R11 ;  /* 0x0000000c100b7223 */ /* 0x008fce000000000b */
.L_x_4:
[----:B------:R-:W-:Y:S05]  /*0c20*/  BRA.U UP1, `(.L_x_0) ;  /* 0x0000000101387547 */ /* 0x000fea000b800000 */
[----:B------:R-:W0:Y:S01]  /*0c30*/  LDCU.128 UR12, c[0x0][0x390] ;  /* 0x00007200ff0c77ac */ /* 0x000e220008000c00 */
[----:B------:R-:W-:Y:S02]  /*0c40*/  VIADD R7, R7, UR4 ;  /* 0x0000000407077c36 */ /* 0x000fe40008000000 */
[----:B------:R-:W-:-:S03]  /*0c50*/  IMAD R2, R5, UR4, R0 ;  /* 0x0000000405027c24 */ /* 0x000fc6000f8e0200 */
[----:B------:R-:W-:Y:S02]  /*0c60*/  IADD3 R7, P2, PT, R6, R7, RZ ;  /* 0x0000000706077210 */ /* 0x000fe40007f5e0ff */
[----:B------:R-:W-:-:S03]  /*0c70*/  IADD3 R9, P0, PT, R2, UR5, RZ ;  /* 0x0000000502097c10 */ /* 0x000fc6000ff1e0ff */
[----:B------:R-:W-:Y:S01]  /*0c80*/  IMAD.X R8, RZ, RZ, R8, P2 ;  /* 0x000000ffff087224 */ /* 0x000fe200010e0608 */
[----:B------:R-:W-:Y:S02]  /*0c90*/  LEA.HI.X.SX32 R2, R2, UR9, 0x1, P0 ;  /* 0x0000000902027c11 */ /* 0x000fe400080f0eff */
[----:B0-----:R-:W-:Y:S02]  /*0ca0*/  LEA R12, P3, R7, UR14, 0x2 ;  /* 0x0000000e070c7c11 */ /* 0x001fe4000f8610ff */
[----:B------:R-:W-:Y:S02]  /*0cb0*/  LEA R6, P1, R9, UR12, 0x2 ;  /* 0x0000000c09067c11 */ /* 0x000fe4000f8210ff */
[----:B------:R-:W-:Y:S02]  /*0cc0*/  LEA.HI.X R13, R7, UR15, R8, 0x2, P3 ;  /* 0x0000000f070d7c11 */ /* 0x000fe400098f1408 */
[----:B------:R-:W-:-:S03]  /*0cd0*/  LEA.HI.X R7, R9, UR13, R2, 0x2, P1 ;  /* 0x0000000d09077c11 */ /* 0x000fc600088f1402 */
[----:B------:R-:W2:Y:S04]  /*0ce0*/  LDG.E R12, desc[UR10][R12.64] ;  /* 0x0000000a0c0c7981 */ /* 0x000ea8000c1e1900 */
[----:B------:R-:W2:Y:S02]  /*0cf0*/  LDG.E R6, desc[UR10][R6.64] ;  /* 0x0000000a06067981 */ /* 0x000ea4000c1e1900 */
[----:B--2---:R-:W-:-:S07]  /*0d00*/  FFMA R11, R6, R12, R11 ;  /* 0x0000000c060b7223 */ /* 0x004fce000000000b */
.L_x_0:
[----:B------:R-:W0:Y:S01]  /*0d10*/  LDCU.64 UR4, c[0x0][0x3a8] ;  /* 0x00007500ff0477ac */ /* 0x000e220008000a00 */
[----:B------:R-:W-:-:S05]  /*0d20*/  IMAD R3, R3, R5, R0 ;  /* 0x0000000503037224 */ /* 0x000fca00078e0200 */
[----:B------:R-:W-:Y:S02]  /*0d30*/  SHF.R.S32.HI R5, RZ, 0x1f, R3 ;  /* 0x0000001fff057819 */ /* 0x000fe40000011403 */
[----:B------:R-:W-:-:S04]  /*0d40*/  IADD3 R3, P0, PT, R4, R3, RZ ;  /* 0x0000000304037210 */ /* 0x000fc80007f1e0ff */
[----:B------:R-:W-:Y:S02]  /*0d50*/  LEA.HI.X.SX32 R4, R4, R5, 0x1, P0 ;  /* 0x0000000504047211 */ /* 0x000fe400000f0eff */
[C---:B0-----:R-:W-:Y:S01]  /*0d60*/  LEA R2, P0, R3.reuse, UR4, 0x2 ;  /* 0x0000000403027c11 */ /* 0x041fe2000f8010ff */
[----:B------:R-:W0:Y:S03]  /*0d70*/  LDCU UR4, c[0x0][0x3a0] ;  /* 0x00007400ff0477ac */ /* 0x000e260008000800 */
[----:B------:R-:W-:Y:S01]  /*0d80*/  LEA.HI.X R3, R3, UR5, R4, 0x2, P0 ;  /* 0x0000000503037c11 */ /* 0x000fe200080f1404 */
[----:B------:R-:W1:Y:S04]  /*0d90*/  LDCU UR5, c[0x0][0x38c] ;  /* 0x00007180ff0577ac */ /* 0x000e680008000800 */
[----:B------:R-:W0:Y:S02]  /*0da0*/  LDG.E R0, desc[UR10][R2.64] ;  /* 0x0000000a02007981 */ /* 0x000e24000c1e1900 */
[----:B0-----:R-:W-:-:S04]  /*0db0*/  FMUL R0, R0, UR4 ;  /* 0x0000000400007c20 */ /* 0x001fc80008400000 */
[----:B-1----:R-:W-:-:S05]  /*0dc0*/  FFMA R11, R11, UR5, R0 ;  /* 0x000000050b0b7c23 */ /* 0x002fca0008000000 */
[----:B------:R-:W-:Y:S01]  /*0dd0*/  STG.E desc[UR10][R2.64], R11 ;  /* 0x0000000b02007986 */ /* 0x000fe2000c10190a */
[----:B------:R-:W-:Y:S05]  /*0de0*/  EXIT ;  /* 0x000000000000794d */ /* 0x000fea0003800000 */
.L_x_5:
[----:B------:R-:W-:-:S00]  /*0df0*/  BRA `(.L_x_5) ;  /* 0xfffffffc00fc7947 */ /* 0x000fc0000383ffff */
[----:B------:R-:W-:-:S00]  /*0e00*/  NOP ;  /* 0x0000000000007918 */ /* 0x000fc00000000000 */
[----:B------:R-:W-:-:S00]  /*0e10*/  NOP ;  /* 0x0000000000007918 */ /* 0x000fc00000000000 */
[----:B------:R-:W-:-:S00]  /*0e20*/  NOP ;  /* 0x0000000000007918 */ /* 0x000fc00000000000 */
[----:B------:R-:W-:-:S00]  /*0e30*/  NOP ;  /* 0x0000000000007918 */ /* 0x000fc00000000000 */
[----:B------:R-:W-:-:S00]  /*0e40*/  NOP ;  /* 0x0000000000007918 */ /* 0x000fc00000000000 */
[----:B------:R-:W-:-:S00]  /*0e50*/  NOP ;  /* 0x0000000000007918 */ /* 0x000fc00000000000 */
[----:B------:R-:W-:-:S00]  /*0e60*/  NOP ;  /* 0x0000000000007918 */ /* 0x000fc00000000000 */
[----:B------:R-:W-:-:S00]  /*0e70*/  NOP ;  /* 0x0000000000007918 */ /* 0x000fc00000000000 */
.L_x_6:


//--------------------- .nv.shared.reserved.0     --------------------------
	.section	.nv.shared.reserved.0,"aw",@nobits
	.weak		__nv_reservedSMEM_offset_0_alias
	.size		__nv_reservedSMEM_offset_0_alias, 0, 64
	.other		__nv_reservedSMEM_offset_0_alias,@"STO_CUDA_RESERVED_SHARED STV_DEFAULT"
__nv_reservedSMEM_offset_0_alias:
	.zero		0
	.zero		64


//--------------------- .nv.constant0._Z10mysgemm_v1iiifPfS_fS_ --------------------------
	.section	.nv.constant0._Z10mysgemm_v1iiifPfS_fS_,"a",@progbits
	.sectionflags	@""
	.align	4
.nv.constant0._Z10mysgemm_v1iiifPfS_fS_:
	.zero		944


//--------------------- SYMBOLS --------------------------

	.type		.nv.reservedSmem.offset0,@object
	.size		.nv.reservedSmem.offset0,0x4
